//
// Generated by NVIDIA NVVM Compiler
//
// Compiler Build ID: CL-36424714
// Cuda compilation tools, release 13.0, V13.0.88
// Based on NVVM 20.0.0
//

.version 9.0
.target sm_100
.address_size 64

	// .globl	_Z3mapPKiPim

.visible .entry _Z3mapPKiPim(
	.param .u64 .ptr .align 1 _Z3mapPKiPim_param_0,
	.param .u64 .ptr .align 1 _Z3mapPKiPim_param_1,
	.param .u64 _Z3mapPKiPim_param_2
)
{
	.reg .pred 	%p<2>;
	.reg .b32 	%r<4>;
	.reg .b64 	%rd<10>;

	ld.param.u64 	%rd2, [_Z3mapPKiPim_param_0];
	ld.param.u64 	%rd3, [_Z3mapPKiPim_param_1];
	ld.param.u64 	%rd4, [_Z3mapPKiPim_param_2];
	mov.u32 	%r1, %tid.x;
	cvt.u64.u32 	%rd1, %r1;
	setp.le.u64 	%p1, %rd4, %rd1;
	@%p1 bra 	$L__BB0_2;
	cvta.to.global.u64 	%rd5, %rd2;
	cvta.to.global.u64 	%rd6, %rd3;
	shl.b64 	%rd7, %rd1, 2;
	add.s64 	%rd8, %rd5, %rd7;
	ld.global.u32 	%r2, [%rd8];
	add.s32 	%r3, %r2, 10;
	add.s64 	%rd9, %rd6, %rd7;
	st.global.u32 	[%rd9], %r3;
$L__BB0_2:
	ret;

}


// ===== COMPILED SASS (sm_100) =====

	.target	sm_100

	.elftype	@"ET_EXEC"


//--------------------- .note.nv.tkinfo           --------------------------
	.section	.note.nv.tkinfo,"",@"SHT_NOTE"
	.sectionflags	@"SHF_NOTE_NV_TKINFO"
	.tkinfo
        /*0018*/ 	.word	0x00000002
        /*0030*/ 	.string	""
        /*0030*/ 	.string	"ptxas"
        /*0030*/ 	.string	"Cuda compilation tools, release 13.0, V13.0.88"
        /*0030*/ 	.string	"Build cuda_13.0.r13.0/compiler.36424714_0"
        /*0030*/ 	.string	"-arch sm_100 -m 64 "



//--------------------- .note.nv.cuinfo           --------------------------
	.section	.note.nv.cuinfo,"",@"SHT_NOTE"
	.sectionflags	@"SHF_NOTE_NV_CUINFO"
        /*0018*/ 	.short	0x0002
        /*001a*/ 	.short	0x0064
        /*001c*/ 	.short	0x0082
	.zero		2


//--------------------- .nv.info                  --------------------------
	.section	.nv.info,"",@"SHT_CUDA_INFO"
	.align	4


	//----- nvinfo : EIATTR_REGCOUNT
	.align		4
        /*0000*/ 	.byte	0x04, 0x2f
        /*0002*/ 	.short	(.L_1 - .L_0)
	.align		4
.L_0:
        /*0004*/ 	.word	index@(_Z3mapPKiPim)
        /*0008*/ 	.word	0x0000000a


	//----- nvinfo : EIATTR_FRAME_SIZE
	.align		4
.L_1:
        /*000c*/ 	.byte	0x04, 0x11
        /*000e*/ 	.short	(.L_3 - .L_2)
	.align		4
.L_2:
        /*0010*/ 	.word	index@(_Z3mapPKiPim)
        /*0014*/ 	.word	0x00000000


	//----- nvinfo : EIATTR_MIN_STACK_SIZE
	.align		4
.L_3:
        /*0018*/ 	.byte	0x04, 0x12
        /*001a*/ 	.short	(.L_5 - .L_4)
	.align		4
.L_4:
        /*001c*/ 	.word	index@(_Z3mapPKiPim)
        /*0020*/ 	.word	0x00000000
.L_5:


//--------------------- .nv.compat                --------------------------
	.section	.nv.compat,"",@"SHT_CUDA_COMPAT_INFO"
	.align	4
        /*0000*/ 	.byte	0x02, 0x09, 0x00, 0x00, 0x02, 0x02, 0x01, 0x00, 0x02, 0x05, 0x05, 0x00, 0x03, 0x07, 0x01, 0x01
        /*0010*/ 	.byte	0x02, 0x03, 0x00, 0x00, 0x02, 0x06, 0x01, 0x00, 0x04, 0x0b, 0x08, 0x00, 0x09, 0x00, 0x00, 0x00
        /*0020*/ 	.byte	0x00, 0x00, 0x00, 0x00


//--------------------- .nv.info._Z3mapPKiPim     --------------------------
	.section	.nv.info._Z3mapPKiPim,"",@"SHT_CUDA_INFO"
	.sectionflags	@""
	.align	4


	//----- nvinfo : EIATTR_CUDA_API_VERSION
	.align		4
        /*0000*/ 	.byte	0x04, 0x37
        /*0002*/ 	.short	(.L_7 - .L_6)
.L_6:
        /*0004*/ 	.word	0x00000082


	//----- nvinfo : EIATTR_KPARAM_INFO
	.align		4
.L_7:
        /*0008*/ 	.byte	0x04, 0x17
        /*000a*/ 	.short	(.L_9 - .L_8)
.L_8:
        /*000c*/ 	.word	0x00000000
        /*0010*/ 	.short	0x0002
        /*0012*/ 	.short	0x0010
        /*0014*/ 	.byte	0x00, 0xf0, 0x21, 0x00


	//----- nvinfo : EIATTR_KPARAM_INFO
	.align		4
.L_9:
        /*0018*/ 	.byte	0x04, 0x17
        /*001a*/ 	.short	(.L_11 - .L_10)
.L_10:
        /*001c*/ 	.word	0x00000000
        /*0020*/ 	.short	0x0001
        /*0022*/ 	.short	0x0008
        /*0024*/ 	.byte	0x00, 0xf5, 0x21, 0x00


	//----- nvinfo : EIATTR_KPARAM_INFO
	.align		4
.L_11:
        /*0028*/ 	.byte	0x04, 0x17
        /*002a*/ 	.short	(.L_13 - .L_12)
.L_12:
        /*002c*/ 	.word	0x00000000
        /*0030*/ 	.short	0x0000
        /*0032*/ 	.short	0x0000
        /*0034*/ 	.byte	0x00, 0xf5, 0x21, 0x00


	//----- nvinfo : EIATTR_SPARSE_MMA_MASK
	.align		4
.L_13:
        /*0038*/ 	.byte	0x03, 0x50
        /*003a*/ 	.short	0x0000


	//----- nvinfo : EIATTR_MAXREG_COUNT
	.align		4
        /*003c*/ 	.byte	0x03, 0x1b
        /*003e*/ 	.short	0x00ff


	//----- nvinfo : EIATTR_MERCURY_ISA_VERSION
	.align		4
        /*0040*/ 	.byte	0x03, 0x5f
        /*0042*/ 	.short	0x0101


	//----- nvinfo : EIATTR_VRC_CTA_INIT_COUNT
	.align		4
        /*0044*/ 	.byte	0x02, 0x4a
	.zero		1
	.zero		1


	//----- nvinfo : EIATTR_EXIT_INSTR_OFFSETS
	.align		4
        /*0048*/ 	.byte	0x04, 0x1c
        /*004a*/ 	.short	(.L_15 - .L_14)


	//   ....[0]....
.L_14:
        /*004c*/ 	.word	0x00000050


	//   ....[1]....
        /*0050*/ 	.word	0x00000110


	//----- nvinfo : EIATTR_CBANK_PARAM_SIZE
	.align		4
.L_15:
        /*0054*/ 	.byte	0x03, 0x19
        /*0056*/ 	.short	0x0018


	//----- nvinfo : EIATTR_PARAM_CBANK
	.align		4
        /*0058*/ 	.byte	0x04, 0x0a
        /*005a*/ 	.short	(.L_17 - .L_16)
	.align		4
.L_16:
        /*005c*/ 	.word	index@(.nv.constant0._Z3mapPKiPim)
        /*0060*/ 	.short	0x0380
        /*0062*/ 	.short	0x0018


	//----- nvinfo : EIATTR_SW_WAR
	.align		4
.L_17:
        /*0064*/ 	.byte	0x04, 0x36
        /*0066*/ 	.short	(.L_19 - .L_18)
.L_18:
        /*0068*/ 	.word	0x00000008
.L_19:


//--------------------- .nv.callgraph             --------------------------
	.section	.nv.callgraph,"",@"SHT_CUDA_CALLGRAPH"
	.align	4
	.sectionentsize	8
	.align		4
        /*0000*/ 	.word	0x00000000
	.align		4
        /*0004*/ 	.word	0xffffffff
	.align		4
        /*0008*/ 	.word	0x00000000
	.align		4
        /*000c*/ 	.word	0xfffffffe
	.align		4
        /*0010*/ 	.word	0x00000000
	.align		4
        /*0014*/ 	.word	0xfffffffd
	.align		4
        /*0018*/ 	.word	0x00000000
	.align		4
        /*001c*/ 	.word	0xfffffffc


//--------------------- .text._Z3mapPKiPim        --------------------------
	.section	.text._Z3mapPKiPim,"ax",@progbits
	.align	128
        .global         _Z3mapPKiPim
        .type           _Z3mapPKiPim,@function
        .size           _Z3mapPKiPim,(.L_x_1 - _Z3mapPKiPim)
        .other          _Z3mapPKiPim,@"STO_CUDA_ENTRY STV_DEFAULT"
_Z3mapPKiPim:
.text._Z3mapPKiPim:
[----:B------:R-:W-:Y:S01]  /*0000*/  LDC R1, c[0x0][0x37c] ;  /* 0x0000df00ff017b82 */ /* 0x000fe20000000800 */
[----:B------:R-:W0:Y:S01]  /*0010*/  S2R R0, SR_TID.X ;  /* 0x0000000000007919 */ /* 0x000e220000002100 */
[----:B------:R-:W0:Y:S02]  /*0020*/  LDCU.64 UR4, c[0x0][0x390] ;  /* 0x00007200ff0477ac */ /* 0x000e240008000a00 */
[----:B0-----:R-:W-:-:S04]  /*0030*/  ISETP.GE.U32.AND P0, PT, R0, UR4, PT ;  /* 0x0000000400007c0c */ /* 0x001fc8000bf06070 */
[----:B------:R-:W-:-:S13]  /*0040*/  ISETP.GE.U32.AND.EX P0, PT, RZ, UR5, PT, P0 ;  /* 0x00000005ff007c0c */ /* 0x000fda000bf06100 */
[----:B------:R-:W-:Y:S05]  /*0050*/  @P0 EXIT ;  /* 0x000000000000094d */ /* 0x000fea0003800000 */
[----:B------:R-:W0:Y:S01]  /*0060*/  LDCU.128 UR8, c[0x0][0x380] ;  /* 0x00007000ff0877ac */ /* 0x000e220008000c00 */
[----:B------:R-:W-:Y:S01]  /*0070*/  IMAD.SHL.U32 R4, R0, 0x4, RZ ;  /* 0x0000000400047824 */ /* 0x000fe200078e00ff */
[----:B------:R-:W-:Y:S01]  /*0080*/  SHF.R.U32.HI R0, RZ, 0x1e, R0 ;  /* 0x0000001eff007819 */ /* 0x000fe20000011600 */
[----:B------:R-:W1:Y:S03]  /*0090*/  LDCU.64 UR4, c[0x0][0x358] ;  /* 0x00006b00ff0477ac */ /* 0x000e660008000a00 */
[----:B0-----:R-:W-:-:S04]  /*00a0*/  IADD3 R2, P0, PT, R4, UR8, RZ ;  /* 0x0000000804027c10 */ /* 0x001fc8000ff1e0ff */
[----:B------:R-:W-:-:S05]  /*00b0*/  IADD3.X R3, PT, PT, R0, UR9, RZ, P0, !PT ;  /* 0x0000000900037c10 */ /* 0x000fca00087fe4ff */
[----:B-1----:R-:W2:Y:S01]  /*00c0*/  LDG.E R2, desc[UR4][R2.64] ;  /* 0x0000000402027981 */ /* 0x002ea2000c1e1900 */
[----:B------:R-:W-:-:S04]  /*00d0*/  IADD3 R4, P0, PT, R4, UR10, RZ ;  /* 0x0000000a04047c10 */ /* 0x000fc8000ff1e0ff */
[----:B------:R-:W-:Y:S01]  /*00e0*/  IADD3.X R5, PT, PT, R0, UR11, RZ, P0, !PT ;  /* 0x0000000b00057c10 */ /* 0x000fe200087fe4ff */
[----:B--2---:R-:W-:-:S05]  /*00f0*/  VIADD R7, R2, 0xa ;  /* 0x0000000a02077836 */ /* 0x004fca0000000000 */
[----:B------:R-:W-:Y:S01]  /*0100*/  STG.E desc[UR4][R4.64], R7 ;  /* 0x0000000704007986 */ /* 0x000fe2000c101904 */
[----:B------:R-:W-:Y:S05]  /*0110*/  EXIT ;  /* 0x000000000000794d */ /* 0x000fea0003800000 */
.L_x_0:
[----:B------:R-:W-:-:S00]  /*0120*/  BRA `(.L_x_0) ;  /* 0xfffffffc00fc7947 */ /* 0x000fc0000383ffff */
[----:B------:R-:W-:-:S00]  /*0130*/  NOP ;  /* 0x0000000000007918 */ /* 0x000fc00000000000 */
        /* <DEDUP_REMOVED lines=12> */
.L_x_1:


//--------------------- .nv.shared.reserved.0     --------------------------
	.section	.nv.shared.reserved.0,"aw",@nobits
	.weak		__nv_reservedSMEM_offset_0_alias
	.size		__nv_reservedSMEM_offset_0_alias, 0, 64
	.other		__nv_reservedSMEM_offset_0_alias,@"STO_CUDA_RESERVED_SHARED STV_DEFAULT"
__nv_reservedSMEM_offset_0_alias:
	.zero		0
	.zero		64


//--------------------- .nv.constant0._Z3mapPKiPim --------------------------
	.section	.nv.constant0._Z3mapPKiPim,"a",@progbits
	.sectionflags	@""
	.align	4
.nv.constant0._Z3mapPKiPim:
	.zero		920


//--------------------- SYMBOLS --------------------------

	.type		.nv.reservedSmem.offset0,@object
	.size		.nv.reservedSmem.offset0,0x4
